//
// Generated by NVIDIA NVVM Compiler
//
// Compiler Build ID: CL-36424714
// Cuda compilation tools, release 13.0, V13.0.88
// Based on NVVM 20.0.0
//

.version 9.0
.target sm_100
.address_size 64

	// .globl	_Z19vectorReverseKerneliPi

.visible .entry _Z19vectorReverseKerneliPi(
	.param .u32 _Z19vectorReverseKerneliPi_param_0,
	.param .u64 .ptr .align 1 _Z19vectorReverseKerneliPi_param_1
)
{
	.reg .pred 	%p<2>;
	.reg .b32 	%r<10>;
	.reg .b64 	%rd<7>;

	ld.param.u32 	%r2, [_Z19vectorReverseKerneliPi_param_0];
	ld.param.u64 	%rd1, [_Z19vectorReverseKerneliPi_param_1];
	mov.u32 	%r3, %tid.x;
	mov.u32 	%r4, %ctaid.x;
	mov.u32 	%r5, %ntid.x;
	mad.lo.s32 	%r1, %r5, %r4, %r3;
	setp.ge.s32 	%p1, %r1, %r2;
	@%p1 bra 	$L__BB0_2;
	cvta.to.global.u64 	%rd2, %rd1;
	mul.wide.u32 	%rd3, %r1, 4;
	add.s64 	%rd4, %rd2, %rd3;
	ld.global.u32 	%r6, [%rd4];
	not.b32 	%r7, %r1;
	add.s32 	%r8, %r2, %r7;
	mul.wide.s32 	%rd5, %r8, 4;
	add.s64 	%rd6, %rd2, %rd5;
	ld.global.u32 	%r9, [%rd6];
	st.global.u32 	[%rd4], %r9;
	st.global.u32 	[%rd6], %r6;
$L__BB0_2:
	ret;

}


// ===== COMPILED SASS (sm_100) =====

	.target	sm_100

	.elftype	@"ET_EXEC"


//--------------------- .note.nv.tkinfo           --------------------------
	.section	.note.nv.tkinfo,"",@"SHT_NOTE"
	.sectionflags	@"SHF_NOTE_NV_TKINFO"
	.tkinfo
        /*0018*/ 	.word	0x00000002
        /*0030*/ 	.string	""
        /*0030*/ 	.string	"ptxas"
        /*0030*/ 	.string	"Cuda compilation tools, release 13.0, V13.0.88"
        /*0030*/ 	.string	"Build cuda_13.0.r13.0/compiler.36424714_0"
        /*0030*/ 	.string	"-arch sm_100 -m 64 "



//--------------------- .note.nv.cuinfo           --------------------------
	.section	.note.nv.cuinfo,"",@"SHT_NOTE"
	.sectionflags	@"SHF_NOTE_NV_CUINFO"
        /*0018*/ 	.short	0x0002
        /*001a*/ 	.short	0x0064
        /*001c*/ 	.short	0x0082
	.zero		2


//--------------------- .nv.info                  --------------------------
	.section	.nv.info,"",@"SHT_CUDA_INFO"
	.align	4


	//----- nvinfo : EIATTR_REGCOUNT
	.align		4
        /*0000*/ 	.byte	0x04, 0x2f
        /*0002*/ 	.short	(.L_1 - .L_0)
	.align		4
.L_0:
        /*0004*/ 	.word	index@(_Z19vectorReverseKerneliPi)
        /*0008*/ 	.word	0x0000000c


	//----- nvinfo : EIATTR_FRAME_SIZE
	.align		4
.L_1:
        /*000c*/ 	.byte	0x04, 0x11
        /*000e*/ 	.short	(.L_3 - .L_2)
	.align		4
.L_2:
        /*0010*/ 	.word	index@(_Z19vectorReverseKerneliPi)
        /*0014*/ 	.word	0x00000000


	//----- nvinfo : EIATTR_MIN_STACK_SIZE
	.align		4
.L_3:
        /*0018*/ 	.byte	0x04, 0x12
        /*001a*/ 	.short	(.L_5 - .L_4)
	.align		4
.L_4:
        /*001c*/ 	.word	index@(_Z19vectorReverseKerneliPi)
        /*0020*/ 	.word	0x00000000
.L_5:


//--------------------- .nv.compat                --------------------------
	.section	.nv.compat,"",@"SHT_CUDA_COMPAT_INFO"
	.align	4
        /*0000*/ 	.byte	0x02, 0x09, 0x00, 0x00, 0x02, 0x02, 0x01, 0x00, 0x02, 0x05, 0x05, 0x00, 0x03, 0x07, 0x01, 0x01
        /*0010*/ 	.byte	0x02, 0x03, 0x00, 0x00, 0x02, 0x06, 0x01, 0x00, 0x04, 0x0b, 0x08, 0x00, 0x09, 0x00, 0x00, 0x00
        /*0020*/ 	.byte	0x00, 0x00, 0x00, 0x00


//--------------------- .nv.info._Z19vectorReverseKerneliPi --------------------------
	.section	.nv.info._Z19vectorReverseKerneliPi,"",@"SHT_CUDA_INFO"
	.sectionflags	@""
	.align	4


	//----- nvinfo : EIATTR_CUDA_API_VERSION
	.align		4
        /*0000*/ 	.byte	0x04, 0x37
        /*0002*/ 	.short	(.L_7 - .L_6)
.L_6:
        /*0004*/ 	.word	0x00000082


	//----- nvinfo : EIATTR_KPARAM_INFO
	.align		4
.L_7:
        /*0008*/ 	.byte	0x04, 0x17
        /*000a*/ 	.short	(.L_9 - .L_8)
.L_8:
        /*000c*/ 	.word	0x00000000
        /*0010*/ 	.short	0x0001
        /*0012*/ 	.short	0x0008
        /*0014*/ 	.byte	0x00, 0xf5, 0x21, 0x00


	//----- nvinfo : EIATTR_KPARAM_INFO
	.align		4
.L_9:
        /*0018*/ 	.byte	0x04, 0x17
        /*001a*/ 	.short	(.L_11 - .L_10)
.L_10:
        /*001c*/ 	.word	0x00000000
        /*0020*/ 	.short	0x0000
        /*0022*/ 	.short	0x0000
        /*0024*/ 	.byte	0x00, 0xf0, 0x11, 0x00


	//----- nvinfo : EIATTR_SPARSE_MMA_MASK
	.align		4
.L_11:
        /*0028*/ 	.byte	0x03, 0x50
        /*002a*/ 	.short	0x0000


	//----- nvinfo : EIATTR_MAXREG_COUNT
	.align		4
        /*002c*/ 	.byte	0x03, 0x1b
        /*002e*/ 	.short	0x00ff


	//----- nvinfo : EIATTR_MERCURY_ISA_VERSION
	.align		4
        /*0030*/ 	.byte	0x03, 0x5f
        /*0032*/ 	.short	0x0101


	//----- nvinfo : EIATTR_VRC_CTA_INIT_COUNT
	.align		4
        /*0034*/ 	.byte	0x02, 0x4a
	.zero		1
	.zero		1


	//----- nvinfo : EIATTR_EXIT_INSTR_OFFSETS
	.align		4
        /*0038*/ 	.byte	0x04, 0x1c
        /*003a*/ 	.short	(.L_13 - .L_12)


	//   ....[0]....
.L_12:
        /*003c*/ 	.word	0x00000070


	//   ....[1]....
        /*0040*/ 	.word	0x00000120


	//----- nvinfo : EIATTR_CBANK_PARAM_SIZE
	.align		4
.L_13:
        /*0044*/ 	.byte	0x03, 0x19
        /*0046*/ 	.short	0x0010


	//----- nvinfo : EIATTR_PARAM_CBANK
	.align		4
        /*0048*/ 	.byte	0x04, 0x0a
        /*004a*/ 	.short	(.L_15 - .L_14)
	.align		4
.L_14:
        /*004c*/ 	.word	index@(.nv.constant0._Z19vectorReverseKerneliPi)
        /*0050*/ 	.short	0x0380
        /*0052*/ 	.short	0x0010


	//----- nvinfo : EIATTR_SW_WAR
	.align		4
.L_15:
        /*0054*/ 	.byte	0x04, 0x36
        /*0056*/ 	.short	(.L_17 - .L_16)
.L_16:
        /*0058*/ 	.word	0x00000008
.L_17:


//--------------------- .nv.callgraph             --------------------------
	.section	.nv.callgraph,"",@"SHT_CUDA_CALLGRAPH"
	.align	4
	.sectionentsize	8
	.align		4
        /*0000*/ 	.word	0x00000000
	.align		4
        /*0004*/ 	.word	0xffffffff
	.align		4
        /*0008*/ 	.word	0x00000000
	.align		4
        /*000c*/ 	.word	0xfffffffe
	.align		4
        /*0010*/ 	.word	0x00000000
	.align		4
        /*0014*/ 	.word	0xfffffffd
	.align		4
        /*0018*/ 	.word	0x00000000
	.align		4
        /*001c*/ 	.word	0xfffffffc


//--------------------- .text._Z19vectorReverseKerneliPi --------------------------
	.section	.text._Z19vectorReverseKerneliPi,"ax",@progbits
	.align	128
        .global         _Z19vectorReverseKerneliPi
        .type           _Z19vectorReverseKerneliPi,@function
        .size           _Z19vectorReverseKerneliPi,(.L_x_1 - _Z19vectorReverseKerneliPi)
        .other          _Z19vectorReverseKerneliPi,@"STO_CUDA_ENTRY STV_DEFAULT"
_Z19vectorReverseKerneliPi:
.text._Z19vectorReverseKerneliPi:
[----:B------:R-:W-:Y:S01]  /*0000*/  LDC R1, c[0x0][0x37c] ;  /* 0x0000df00ff017b82 */ /* 0x000fe20000000800 */
[----:B------:R-:W0:Y:S07]  /*0010*/  S2R R7, SR_TID.X ;  /* 0x0000000000077919 */ /* 0x000e2e0000002100 */
[----:B------:R-:W0:Y:S01]  /*0020*/  S2UR UR4, SR_CTAID.X ;  /* 0x00000000000479c3 */ /* 0x000e220000002500 */
[----:B------:R-:W1:Y:S07]  /*0030*/  LDCU UR6, c[0x0][0x380] ;  /* 0x00007000ff0677ac */ /* 0x000e6e0008000800 */
[----:B------:R-:W0:Y:S02]  /*0040*/  LDC R0, c[0x0][0x360] ;  /* 0x0000d800ff007b82 */ /* 0x000e240000000800 */
[----:B0-----:R-:W-:-:S05]  /*0050*/  IMAD R7, R0, UR4, R7 ;  /* 0x0000000400077c24 */ /* 0x001fca000f8e0207 */
[----:B-1----:R-:W-:-:S13]  /*0060*/  ISETP.GE.AND P0, PT, R7, UR6, PT ;  /* 0x0000000607007c0c */ /* 0x002fda000bf06270 */
[----:B------:R-:W-:Y:S05]  /*0070*/  @P0 EXIT ;  /* 0x000000000000094d */ /* 0x000fea0003800000 */
[----:B------:R-:W0:Y:S01]  /*0080*/  LDC.64 R2, c[0x0][0x388] ;  /* 0x0000e200ff027b82 */ /* 0x000e220000000a00 */
[----:B------:R-:W1:Y:S01]  /*0090*/  LDCU.64 UR4, c[0x0][0x358] ;  /* 0x00006b00ff0477ac */ /* 0x000e620008000a00 */
[----:B------:R-:W-:-:S04]  /*00a0*/  LOP3.LUT R0, RZ, R7, RZ, 0x33, !PT ;  /* 0x00000007ff007212 */ /* 0x000fc800078e33ff */
[----:B------:R-:W-:-:S05]  /*00b0*/  IADD3 R5, PT, PT, R0, UR6, RZ ;  /* 0x0000000600057c10 */ /* 0x000fca000fffe0ff */
[----:B0-----:R-:W-:-:S04]  /*00c0*/  IMAD.WIDE R4, R5, 0x4, R2 ;  /* 0x0000000405047825 */ /* 0x001fc800078e0202 */
[----:B------:R-:W-:Y:S01]  /*00d0*/  IMAD.WIDE.U32 R2, R7, 0x4, R2 ;  /* 0x0000000407027825 */ /* 0x000fe200078e0002 */
[----:B-1----:R-:W2:Y:S04]  /*00e0*/  LDG.E R9, desc[UR4][R4.64] ;  /* 0x0000000404097981 */ /* 0x002ea8000c1e1900 */
[----:B------:R-:W3:Y:S04]  /*00f0*/  LDG.E R7, desc[UR4][R2.64] ;  /* 0x0000000402077981 */ /* 0x000ee8000c1e1900 */
[----:B--2---:R-:W-:Y:S04]  /*0100*/  STG.E desc[UR4][R2.64], R9 ;  /* 0x0000000902007986 */ /* 0x004fe8000c101904 */
[----:B---3--:R-:W-:Y:S01]  /*0110*/  STG.E desc[UR4][R4.64], R7 ;  /* 0x0000000704007986 */ /* 0x008fe2000c101904 */
[----:B------:R-:W-:Y:S05]  /*0120*/  EXIT ;  /* 0x000000000000794d */ /* 0x000fea0003800000 */
.L_x_0:
[----:B------:R-:W-:-:S00]  /*0130*/  BRA `(.L_x_0) ;  /* 0xfffffffc00fc7947 */ /* 0x000fc0000383ffff */
[----:B------:R-:W-:-:S00]  /*0140*/  NOP ;  /* 0x0000000000007918 */ /* 0x000fc00000000000 */
        /* <DEDUP_REMOVED lines=11> */
.L_x_1:


//--------------------- .nv.shared.reserved.0     --------------------------
	.section	.nv.shared.reserved.0,"aw",@nobits
	.weak		__nv_reservedSMEM_offset_0_alias
	.size		__nv_reservedSMEM_offset_0_alias, 0, 64
	.other		__nv_reservedSMEM_offset_0_alias,@"STO_CUDA_RESERVED_SHARED STV_DEFAULT"
__nv_reservedSMEM_offset_0_alias:
	.zero		0
	.zero		64


//--------------------- .nv.constant0._Z19vectorReverseKerneliPi --------------------------
	.section	.nv.constant0._Z19vectorReverseKerneliPi,"a",@progbits
	.sectionflags	@""
	.align	4
.nv.constant0._Z19vectorReverseKerneliPi:
	.zero		912


//--------------------- SYMBOLS --------------------------

	.type		.nv.reservedSmem.offset0,@object
	.size		.nv.reservedSmem.offset0,0x4
